	.headerflags	@"EF_CUDA_TEXMODE_UNIFIED EF_CUDA_64BIT_ADDRESS EF_CUDA_ACCELERATORS EF_CUDA_SM90 EF_CUDA_VIRTUAL_SM(EF_CUDA_SM90)"
	.elftype	@"ET_EXEC"


//--------------------- .nv.info                  --------------------------
	.section	.nv.info,"",@"SHT_CUDA_INFO"
	.align	4


	//----- nvinfo : EIATTR_REGCOUNT
	.align		4
        /*0000*/ 	.byte	0x04, 0x2f
        /*0002*/ 	.short	(.L_3 - .L_2)
	.align		4
.L_2:
        /*0004*/ 	.word	index@(triton_poi_fused_clone_26)
        /*0008*/ 	.word	0x00000011


	//----- nvinfo : EIATTR_MIN_STACK_SIZE
	.align		4
.L_3:
        /*000c*/ 	.byte	0x04, 0x12
        /*000e*/ 	.short	(.L_5 - .L_4)
	.align		4
.L_4:
        /*0010*/ 	.word	index@(triton_poi_fused_clone_26)
        /*0014*/ 	.word	0x00000000


	//----- nvinfo : EIATTR_FRAME_SIZE
	.align		4
.L_5:
        /*0018*/ 	.byte	0x04, 0x11
        /*001a*/ 	.short	(.L_7 - .L_6)
	.align		4
.L_6:
        /*001c*/ 	.word	index@(triton_poi_fused_clone_26)
        /*0020*/ 	.word	0x00000000


	//----- nvinfo : EIATTR_MIN_STACK_SIZE
	.align		4
.L_7:
        /*0024*/ 	.byte	0x04, 0x12
        /*0026*/ 	.short	(.L_9 - .L_8)
	.align		4
.L_8:
        /*0028*/ 	.word	index@(triton_poi_fused_clone_26)
        /*002c*/ 	.word	0x00000000
.L_9:


//--------------------- .nv.info.triton_poi_fused_clone_26 --------------------------
	.section	.nv.info.triton_poi_fused_clone_26,"",@"SHT_CUDA_INFO"
	.sectionflags	@""
	.align	4


	//----- nvinfo : EIATTR_CUDA_API_VERSION
	.align		4
        /*0000*/ 	.byte	0x04, 0x37
        /*0002*/ 	.short	(.L_11 - .L_10)
.L_10:
        /*0004*/ 	.word	0x0000007c


	//----- nvinfo : EIATTR_KPARAM_INFO
	.align		4
.L_11:
        /*0008*/ 	.byte	0x04, 0x17
        /*000a*/ 	.short	(.L_13 - .L_12)
.L_12:
        /*000c*/ 	.word	0x00000000
        /*0010*/ 	.short	0x0006
        /*0012*/ 	.short	0x0030
        /*0014*/ 	.byte	0x00, 0xf0, 0x11, 0x00


	//----- nvinfo : EIATTR_KPARAM_INFO
	.align		4
.L_13:
        /*0018*/ 	.byte	0x04, 0x17
        /*001a*/ 	.short	(.L_15 - .L_14)
.L_14:
        /*001c*/ 	.word	0x00000000
        /*0020*/ 	.short	0x0005
        /*0022*/ 	.short	0x0028
        /*0024*/ 	.byte	0x00, 0xf4, 0x21, 0x00


	//----- nvinfo : EIATTR_KPARAM_INFO
	.align		4
.L_15:
        /*0028*/ 	.byte	0x04, 0x17
        /*002a*/ 	.short	(.L_17 - .L_16)
.L_16:
        /*002c*/ 	.word	0x00000000
        /*0030*/ 	.short	0x0004
        /*0032*/ 	.short	0x0020
        /*0034*/ 	.byte	0x00, 0xf4, 0x21, 0x00


	//----- nvinfo : EIATTR_KPARAM_INFO
	.align		4
.L_17:
        /*0038*/ 	.byte	0x04, 0x17
        /*003a*/ 	.short	(.L_19 - .L_18)
.L_18:
        /*003c*/ 	.word	0x00000000
        /*0040*/ 	.short	0x0003
        /*0042*/ 	.short	0x0018
        /*0044*/ 	.byte	0x00, 0xf4, 0x21, 0x00


	//----- nvinfo : EIATTR_KPARAM_INFO
	.align		4
.L_19:
        /*0048*/ 	.byte	0x04, 0x17
        /*004a*/ 	.short	(.L_21 - .L_20)
.L_20:
        /*004c*/ 	.word	0x00000000
        /*0050*/ 	.short	0x0002
        /*0052*/ 	.short	0x0010
        /*0054*/ 	.byte	0x00, 0xf4, 0x21, 0x00


	//----- nvinfo : EIATTR_KPARAM_INFO
	.align		4
.L_21:
        /*0058*/ 	.byte	0x04, 0x17
        /*005a*/ 	.short	(.L_23 - .L_22)
.L_22:
        /*005c*/ 	.word	0x00000000
        /*0060*/ 	.short	0x0001
        /*0062*/ 	.short	0x0008
        /*0064*/ 	.byte	0x00, 0xf4, 0x21, 0x00


	//----- nvinfo : EIATTR_KPARAM_INFO
	.align		4
.L_23:
        /*0068*/ 	.byte	0x04, 0x17
        /*006a*/ 	.short	(.L_25 - .L_24)
.L_24:
        /*006c*/ 	.word	0x00000000
        /*0070*/ 	.short	0x0000
        /*0072*/ 	.short	0x0000
        /*0074*/ 	.byte	0x00, 0xf4, 0x21, 0x00


	//----- nvinfo : EIATTR_SPARSE_MMA_MASK
	.align		4
.L_25:
        /*0078*/ 	.byte	0x03, 0x50
        /*007a*/ 	.short	0x0000


	//----- nvinfo : EIATTR_MAXREG_COUNT
	.align		4
        /*007c*/ 	.byte	0x03, 0x1b
        /*007e*/ 	.short	0x00ff


	//----- nvinfo : EIATTR_EXIT_INSTR_OFFSETS
	.align		4
        /*0080*/ 	.byte	0x04, 0x1c
        /*0082*/ 	.short	(.L_27 - .L_26)


	//   ....[0]....
.L_26:
        /*0084*/ 	.word	0x00000390


	//----- nvinfo : EIATTR_REQNTID
	.align		4
.L_27:
        /*0088*/ 	.byte	0x04, 0x10
        /*008a*/ 	.short	(.L_29 - .L_28)
.L_28:
        /*008c*/ 	.word	0x00000080
        /*0090*/ 	.word	0x00000001
        /*0094*/ 	.word	0x00000001


	//----- nvinfo : EIATTR_CBANK_PARAM_SIZE
	.align		4
.L_29:
        /*0098*/ 	.byte	0x03, 0x19
        /*009a*/ 	.short	0x0034


	//----- nvinfo : EIATTR_PARAM_CBANK
	.align		4
        /*009c*/ 	.byte	0x04, 0x0a
        /*009e*/ 	.short	(.L_31 - .L_30)
	.align		4
.L_30:
        /*00a0*/ 	.word	index@(.nv.constant0.triton_poi_fused_clone_26)
        /*00a4*/ 	.short	0x0210
        /*00a6*/ 	.short	0x0034


	//----- nvinfo : EIATTR_SW_WAR
	.align		4
.L_31:
        /*00a8*/ 	.byte	0x04, 0x36
        /*00aa*/ 	.short	(.L_33 - .L_32)
.L_32:
        /*00ac*/ 	.word	0x00000008
.L_33:


//--------------------- .nv.callgraph             --------------------------
	.section	.nv.callgraph,"",@"SHT_CUDA_CALLGRAPH"
	.align	4
	.sectionentsize	8
	.align		4
        /*0000*/ 	.word	0x00000000
	.align		4
        /*0004*/ 	.word	0xffffffff
	.align		4
        /*0008*/ 	.word	0x00000000
	.align		4
        /*000c*/ 	.word	0xfffffffe
	.align		4
        /*0010*/ 	.word	0x00000000
	.align		4
        /*0014*/ 	.word	0xfffffffd
	.align		4
        /*0018*/ 	.word	0x00000000
	.align		4
        /*001c*/ 	.word	0xfffffffc


//--------------------- .nv.constant4             --------------------------
	.section	.nv.constant4,"a",@progbits
	.align	8
	.align		8
.nv.constant4:
        /*0000*/ 	.dword	_$_str
	.align		8
        /*0008*/ 	.dword	_$_str_$_2


//--------------------- .text.triton_poi_fused_clone_26 --------------------------
	.section	.text.triton_poi_fused_clone_26,"ax",@progbits
	.align	128
        .global         triton_poi_fused_clone_26
        .type           triton_poi_fused_clone_26,@function
        .size           triton_poi_fused_clone_26,(.L_x_1 - triton_poi_fused_clone_26)
        .other          triton_poi_fused_clone_26,@"STO_CUDA_ENTRY STV_DEFAULT"
triton_poi_fused_clone_26:
.text.triton_poi_fused_clone_26:
[----:B------:R-:W-:Y:S01]  /*0000*/  LDC R1, c[0x0][0x28] ;  /* 0x00000a00ff017b82 */ /* 0x000fe20000000800 */
[----:B------:R-:W1:Y:S07]  /*0010*/  S2R R0, SR_TID.X ;  /* 0x0000000000007919 */ /* 0x000e6e0000002100 */
[----:B------:R-:W2:Y:S01]  /*0020*/  LDC.64 R8, c[0x0][0x220] ;  /* 0x00008800ff087b82 */ /* 0x000ea20000000a00 */
[----:B------:R-:W-:Y:S01]  /*0030*/  ULDC.64 UR4, c[0x0][0x208] ;  /* 0x0000820000047ab9 */ /* 0x000fe20000000a00 */
[----:B------:R-:W3:Y:S06]  /*0040*/  S2R R3, SR_CTAID.X ;  /* 0x0000000000037919 */ /* 0x000eec0000002500 */
[----:B------:R-:W4:Y:S01]  /*0050*/  LDC.64 R6, c[0x0][0x210] ;  /* 0x00008400ff067b82 */ /* 0x000f220000000a00 */
[----:B-1----:R-:W-:-:S02]  /*0060*/  LOP3.LUT R0, R0, 0x7f, RZ, 0xc0, !PT ;  /* 0x0000007f00007812 */ /* 0x002fc400078ec0ff */
[----:B---3--:R-:W-:-:S03]  /*0070*/  SHF.R.S32.HI R2, RZ, 0x18, R3 ;  /* 0x00000018ff027819 */ /* 0x008fc60000011403 */
[----:B------:R-:W-:Y:S01]  /*0080*/  IMAD R0, R3, 0x80, R0 ;  /* 0x0000008003007824 */ /* 0x000fe200078e0200 */
[----:B------:R-:W-:-:S04]  /*0090*/  SGXT R3, R2, 0x1 ;  /* 0x000000010203781a */ /* 0x000fc80000000200 */
[----:B------:R-:W-:-:S04]  /*00a0*/  LEA.HI R3, R3, R0, RZ, 0x4 ;  /* 0x0000000003037211 */ /* 0x000fc800078f20ff */
[--C-:B------:R-:W-:Y:S02]  /*00b0*/  SHF.R.S32.HI R14, RZ, 0x4, R3.reuse ;  /* 0x00000004ff0e7819 */ /* 0x100fe40000011403 */
[----:B------:R-:W-:-:S04]  /*00c0*/  SHF.R.S32.HI R3, RZ, 0x1f, R3 ;  /* 0x0000001fff037819 */ /* 0x000fc80000011403 */
[----:B------:R-:W-:-:S04]  /*00d0*/  LEA.HI R3, R3, R14, RZ, 0x6 ;  /* 0x0000000e03037211 */ /* 0x000fc800078f30ff */
[----:B------:R-:W-:-:S05]  /*00e0*/  LOP3.LUT R3, R3, 0xffffffc0, RZ, 0xc0, !PT ;  /* 0xffffffc003037812 */ /* 0x000fca00078ec0ff */
[----:B------:R-:W-:-:S04]  /*00f0*/  IMAD.IADD R5, R14, 0x1, -R3 ;  /* 0x000000010e057824 */ /* 0x000fc800078e0a03 */
[----:B--2---:R-:W-:-:S05]  /*0100*/  IMAD.WIDE R8, R5, 0x4, R8 ;  /* 0x0000000405087825 */ /* 0x004fca00078e0208 */
[----:B------:R1:W2:Y:S01]  /*0110*/  LDG.E.EL R4, desc[UR4][R8.64] ;  /* 0x0000000408047981 */ /* 0x0002a2000c2e1900 */
[----:B------:R-:W-:-:S04]  /*0120*/  SHF.R.S32.HI R3, RZ, 0x1f, R0 ;  /* 0x0000001fff037819 */ /* 0x000fc80000011400 */
[----:B------:R-:W-:Y:S02]  /*0130*/  LEA.HI R10, R3, R0, RZ, 0x2 ;  /* 0x00000000030a7211 */ /* 0x000fe400078f10ff */
[----:B------:R-:W3:Y:S02]  /*0140*/  LDC.64 R2, c[0x0][0x218] ;  /* 0x00008600ff027b82 */ /* 0x000ee40000000a00 */
[----:B------:R-:W-:Y:S02]  /*0150*/  LOP3.LUT R11, R10, 0xfffffffc, RZ, 0xc0, !PT ;  /* 0xfffffffc0a0b7812 */ /* 0x000fe400078ec0ff */
[----:B------:R-:W-:Y:S02]  /*0160*/  SHF.R.S32.HI R12, RZ, 0x2, R10 ;  /* 0x00000002ff0c7819 */ /* 0x000fe4000001140a */
[----:B------:R-:W-:Y:S02]  /*0170*/  IADD3 R11, R0, -R11, RZ ;  /* 0x8000000b000b7210 */ /* 0x000fe40007ffe0ff */
[----:B------:R-:W-:Y:S01]  /*0180*/  LEA.HI R13, R12, R12, RZ, 0x2 ;  /* 0x0000000c0c0d7211 */ /* 0x000fe200078f10ff */
[----:B-1----:R-:W1:Y:S02]  /*0190*/  LDC.64 R8, c[0x0][0x230] ;  /* 0x00008c00ff087b82 */ /* 0x002e640000000a00 */
[----:B------:R-:W-:Y:S01]  /*01a0*/  IMAD R14, R14, 0x24, R11 ;  /* 0x000000240e0e7824 */ /* 0x000fe200078e020b */
[----:B------:R-:W-:-:S04]  /*01b0*/  LOP3.LUT R13, R13, 0xfffffffc, RZ, 0xc0, !PT ;  /* 0xfffffffc0d0d7812 */ /* 0x000fc800078ec0ff */
[----:B------:R-:W-:Y:S01]  /*01c0*/  IADD3 R14, R14, 0x7, RZ ;  /* 0x000000070e0e7810 */ /* 0x000fe20007ffe0ff */
[----:B------:R-:W5:Y:S01]  /*01d0*/  LDC.64 R10, c[0x0][0x228] ;  /* 0x00008a00ff0a7b82 */ /* 0x000f620000000a00 */
[----:B------:R-:W-:-:S04]  /*01e0*/  IMAD.IADD R13, R12, 0x1, -R13 ;  /* 0x000000010c0d7824 */ /* 0x000fc800078e0a0d */
[----:B------:R-:W-:Y:S02]  /*01f0*/  IMAD R13, R13, 0x6, R14 ;  /* 0x000000060d0d7824 */ /* 0x000fe400078e020e */
[----:B---3--:R-:W-:-:S04]  /*0200*/  IMAD.WIDE R2, R5, 0x4, R2 ;  /* 0x0000000405027825 */ /* 0x008fc800078e0202 */
[----:B----4-:R-:W-:Y:S02]  /*0210*/  IMAD.WIDE R6, R13, 0x4, R6 ;  /* 0x000000040d067825 */ /* 0x010fe400078e0206 */
[----:B------:R3:W4:Y:S04]  /*0220*/  LDG.E.EL R13, desc[UR4][R2.64] ;  /* 0x00000004020d7981 */ /* 0x000728000c2e1900 */
[----:B------:R-:W4:Y:S01]  /*0230*/  LDG.E R6, desc[UR4][R6.64] ;  /* 0x0000000406067981 */ /* 0x000f22000c1e1900 */
[----:B-1----:R-:W-:-:S04]  /*0240*/  IMAD.WIDE R8, R5, 0x4, R8 ;  /* 0x0000000405087825 */ /* 0x002fc800078e0208 */
[----:B-----5:R-:W-:Y:S02]  /*0250*/  IMAD.WIDE R10, R5, 0x4, R10 ;  /* 0x00000004050a7825 */ /* 0x020fe400078e020a */
[----:B------:R-:W5:Y:S01]  /*0260*/  LDG.E.EL R9, desc[UR4][R8.64] ;  /* 0x0000000408097981 */ /* 0x000f62000c2e1900 */
[----:B------:R-:W-:Y:S01]  /*0270*/  HFMA2.MMA R12, -RZ, RZ, 1.625, 0 ;  /* 0x3e800000ff0c7435 */ /* 0x000fe200000001ff */
[----:B---3--:R-:W1:Y:S02]  /*0280*/  LDC.64 R2, c[0x0][0x238] ;  /* 0x00008e00ff027b82 */ /* 0x008e640000000a00 */
[----:B------:R-:W5:Y:S01]  /*0290*/  LDG.E.EL R10, desc[UR4][R10.64] ;  /* 0x000000040a0a7981 */ /* 0x000f62000c2e1900 */
[----:B-1----:R-:W-:-:S04]  /*02a0*/  IMAD.WIDE R2, R0, 0x4, R2 ;  /* 0x0000000400027825 */ /* 0x002fc800078e0202 */
[----:B--2---:R-:W-:-:S04]  /*02b0*/  FADD R4, R4, 9.9999997473787516356e-06 ;  /* 0x3727c5ac04047421 */ /* 0x004fc80000000000 */
[----:B------:R-:W1:Y:S02]  /*02c0*/  MUFU.SQRT R5, R4 ;  /* 0x0000000400057308 */ /* 0x000e640000002000 */
[C---:B-1----:R-:W-:Y:S02]  /*02d0*/  FSETP.GT.AND P0, PT, R5.reuse, 8.50705917302346158658e+37, PT ;  /* 0x7e8000000500780b */ /* 0x042fe40003f04000 */
[----:B------:R-:W-:-:S11]  /*02e0*/  FSETP.GEU.AND P1, PT, R5, 1.175494350822287508e-38, PT ;  /* 0x008000000500780b */ /* 0x000fd60003f2e000 */
[----:B------:R-:W-:-:S04]  /*02f0*/  @P0 FMUL R5, R5, 0.25 ;  /* 0x3e80000005050820 */ /* 0x000fc80000400000 */
[----:B------:R-:W-:-:S06]  /*0300*/  @!P1 FMUL R5, R5, 16777216 ;  /* 0x4b80000005059820 */ /* 0x000fcc0000400000 */
[----:B------:R-:W1:Y:S01]  /*0310*/  MUFU.RCP R5, R5 ;  /* 0x0000000500057308 */ /* 0x000e620000001000 */
[----:B------:R-:W-:Y:S01]  /*0320*/  FSEL R12, R12, 1, P0 ;  /* 0x3f8000000c0c7808 */ /* 0x000fe20000000000 */
[----:B----4-:R-:W-:-:S04]  /*0330*/  FADD R6, R6, -R13 ;  /* 0x8000000d06067221 */ /* 0x010fc80000000000 */
[----:B------:R-:W-:-:S04]  /*0340*/  @!P1 FMUL R12, R12, 16777216 ;  /* 0x4b8000000c0c9820 */ /* 0x000fc80000400000 */
[----:B-1----:R-:W-:-:S04]  /*0350*/  FMUL R7, R5, R12 ;  /* 0x0000000c05077220 */ /* 0x002fc80000400000 */
[----:B------:R-:W-:-:S04]  /*0360*/  FMUL R6, R6, R7 ;  /* 0x0000000706067220 */ /* 0x000fc80000400000 */
[----:B-----5:R-:W-:-:S05]  /*0370*/  FFMA R9, R10, R6, R9 ;  /* 0x000000060a097223 */ /* 0x020fca0000000009 */
[----:B------:R-:W-:Y:S01]  /*0380*/  STG.E desc[UR4][R2.64], R9 ;  /* 0x0000000902007986 */ /* 0x000fe2000c101904 */
[----:B------:R-:W-:Y:S05]  /*0390*/  EXIT ;  /* 0x000000000000794d */ /* 0x000fea0003800000 */
.L_x_0:
[----:B------:R-:W-:-:S00]  /*03a0*/  BRA `(.L_x_0) ;  /* 0xfffffffc00fc7947 */ /* 0x000fc0000383ffff */
[----:B------:R-:W-:-:S00]  /*03b0*/  NOP ;  /* 0x0000000000007918 */ /* 0x000fc00000000000 */
        /* <DEDUP_REMOVED lines=12> */
.L_x_1:


//--------------------- .nv.global.init           --------------------------
	.section	.nv.global.init,"aw",@progbits
.nv.global.init:
	.type		_$_str,@object
	.size		_$_str,(_$_str_$_2 - _$_str)
_$_str:
        /*0000*/ 	.byte	0x5f, 0x5f, 0x43, 0x55, 0x44, 0x41, 0x5f, 0x46, 0x54, 0x5a, 0x00
	.type		_$_str_$_2,@object
	.size		_$_str_$_2,(.L_1 - _$_str_$_2)
_$_str_$_2:
        /*000b*/ 	.byte	0x5f, 0x5f, 0x43, 0x55, 0x44, 0x41, 0x5f, 0x50, 0x52, 0x45, 0x43, 0x5f, 0x53, 0x51, 0x52, 0x54
        /*001b*/ 	.byte	0x00
.L_1:


//--------------------- .nv.constant0.triton_poi_fused_clone_26 --------------------------
	.section	.nv.constant0.triton_poi_fused_clone_26,"a",@progbits
	.sectionflags	@""
	.align	4
.nv.constant0.triton_poi_fused_clone_26:
	.zero		580
